//
// Generated by NVIDIA NVVM Compiler
//
// Compiler Build ID: CL-36424714
// Cuda compilation tools, release 13.0, V13.0.88
// Based on NVVM 20.0.0
//

.version 9.0
.target sm_100
.address_size 64

	// .globl	_Z27CUDA_matrix_multiplication1PfS_S_

.visible .entry _Z27CUDA_matrix_multiplication1PfS_S_(
	.param .u64 .ptr .align 1 _Z27CUDA_matrix_multiplication1PfS_S__param_0,
	.param .u64 .ptr .align 1 _Z27CUDA_matrix_multiplication1PfS_S__param_1,
	.param .u64 .ptr .align 1 _Z27CUDA_matrix_multiplication1PfS_S__param_2
)
{
	.reg .pred 	%p<4>;
	.reg .b32 	%r<11>;
	.reg .b32 	%f<121>;
	.reg .b64 	%rd<13>;

	ld.param.u64 	%rd1, [_Z27CUDA_matrix_multiplication1PfS_S__param_0];
	ld.param.u64 	%rd2, [_Z27CUDA_matrix_multiplication1PfS_S__param_1];
	ld.param.u64 	%rd3, [_Z27CUDA_matrix_multiplication1PfS_S__param_2];
	mov.u32 	%r3, %ctaid.y;
	mov.u32 	%r4, %ntid.y;
	mov.u32 	%r5, %tid.y;
	mad.lo.s32 	%r1, %r3, %r4, %r5;
	mov.u32 	%r6, %ctaid.x;
	mov.u32 	%r7, %ntid.x;
	mov.u32 	%r8, %tid.x;
	mad.lo.s32 	%r2, %r6, %r7, %r8;
	setp.gt.u32 	%p1, %r1, 127;
	setp.gt.s32 	%p2, %r2, 0;
	or.pred  	%p3, %p1, %p2;
	@%p3 bra 	$L__BB0_2;
	cvta.to.global.u64 	%rd4, %rd2;
	cvta.to.global.u64 	%rd5, %rd1;
	cvta.to.global.u64 	%rd6, %rd3;
	mul.lo.s32 	%r9, %r1, 40;
	mul.wide.u32 	%rd7, %r9, 4;
	add.s64 	%rd8, %rd4, %rd7;
	ld.global.f32 	%f1, [%rd8];
	mul.wide.s32 	%rd9, %r2, 4;
	add.s64 	%rd10, %rd5, %rd9;
	ld.global.f32 	%f2, [%rd10];
	fma.rn.f32 	%f3, %f1, %f2, 0f00000000;
	ld.global.f32 	%f4, [%rd8+4];
	ld.global.f32 	%f5, [%rd10+4];
	fma.rn.f32 	%f6, %f4, %f5, %f3;
	ld.global.f32 	%f7, [%rd8+8];
	ld.global.f32 	%f8, [%rd10+8];
	fma.rn.f32 	%f9, %f7, %f8, %f6;
	ld.global.f32 	%f10, [%rd8+12];
	ld.global.f32 	%f11, [%rd10+12];
	fma.rn.f32 	%f12, %f10, %f11, %f9;
	ld.global.f32 	%f13, [%rd8+16];
	ld.global.f32 	%f14, [%rd10+16];
	fma.rn.f32 	%f15, %f13, %f14, %f12;
	ld.global.f32 	%f16, [%rd8+20];
	ld.global.f32 	%f17, [%rd10+20];
	fma.rn.f32 	%f18, %f16, %f17, %f15;
	ld.global.f32 	%f19, [%rd8+24];
	ld.global.f32 	%f20, [%rd10+24];
	fma.rn.f32 	%f21, %f19, %f20, %f18;
	ld.global.f32 	%f22, [%rd8+28];
	ld.global.f32 	%f23, [%rd10+28];
	fma.rn.f32 	%f24, %f22, %f23, %f21;
	ld.global.f32 	%f25, [%rd8+32];
	ld.global.f32 	%f26, [%rd10+32];
	fma.rn.f32 	%f27, %f25, %f26, %f24;
	ld.global.f32 	%f28, [%rd8+36];
	ld.global.f32 	%f29, [%rd10+36];
	fma.rn.f32 	%f30, %f28, %f29, %f27;
	ld.global.f32 	%f31, [%rd8+40];
	ld.global.f32 	%f32, [%rd10+40];
	fma.rn.f32 	%f33, %f31, %f32, %f30;
	ld.global.f32 	%f34, [%rd8+44];
	ld.global.f32 	%f35, [%rd10+44];
	fma.rn.f32 	%f36, %f34, %f35, %f33;
	ld.global.f32 	%f37, [%rd8+48];
	ld.global.f32 	%f38, [%rd10+48];
	fma.rn.f32 	%f39, %f37, %f38, %f36;
	ld.global.f32 	%f40, [%rd8+52];
	ld.global.f32 	%f41, [%rd10+52];
	fma.rn.f32 	%f42, %f40, %f41, %f39;
	ld.global.f32 	%f43, [%rd8+56];
	ld.global.f32 	%f44, [%rd10+56];
	fma.rn.f32 	%f45, %f43, %f44, %f42;
	ld.global.f32 	%f46, [%rd8+60];
	ld.global.f32 	%f47, [%rd10+60];
	fma.rn.f32 	%f48, %f46, %f47, %f45;
	ld.global.f32 	%f49, [%rd8+64];
	ld.global.f32 	%f50, [%rd10+64];
	fma.rn.f32 	%f51, %f49, %f50, %f48;
	ld.global.f32 	%f52, [%rd8+68];
	ld.global.f32 	%f53, [%rd10+68];
	fma.rn.f32 	%f54, %f52, %f53, %f51;
	ld.global.f32 	%f55, [%rd8+72];
	ld.global.f32 	%f56, [%rd10+72];
	fma.rn.f32 	%f57, %f55, %f56, %f54;
	ld.global.f32 	%f58, [%rd8+76];
	ld.global.f32 	%f59, [%rd10+76];
	fma.rn.f32 	%f60, %f58, %f59, %f57;
	ld.global.f32 	%f61, [%rd8+80];
	ld.global.f32 	%f62, [%rd10+80];
	fma.rn.f32 	%f63, %f61, %f62, %f60;
	ld.global.f32 	%f64, [%rd8+84];
	ld.global.f32 	%f65, [%rd10+84];
	fma.rn.f32 	%f66, %f64, %f65, %f63;
	ld.global.f32 	%f67, [%rd8+88];
	ld.global.f32 	%f68, [%rd10+88];
	fma.rn.f32 	%f69, %f67, %f68, %f66;
	ld.global.f32 	%f70, [%rd8+92];
	ld.global.f32 	%f71, [%rd10+92];
	fma.rn.f32 	%f72, %f70, %f71, %f69;
	ld.global.f32 	%f73, [%rd8+96];
	ld.global.f32 	%f74, [%rd10+96];
	fma.rn.f32 	%f75, %f73, %f74, %f72;
	ld.global.f32 	%f76, [%rd8+100];
	ld.global.f32 	%f77, [%rd10+100];
	fma.rn.f32 	%f78, %f76, %f77, %f75;
	ld.global.f32 	%f79, [%rd8+104];
	ld.global.f32 	%f80, [%rd10+104];
	fma.rn.f32 	%f81, %f79, %f80, %f78;
	ld.global.f32 	%f82, [%rd8+108];
	ld.global.f32 	%f83, [%rd10+108];
	fma.rn.f32 	%f84, %f82, %f83, %f81;
	ld.global.f32 	%f85, [%rd8+112];
	ld.global.f32 	%f86, [%rd10+112];
	fma.rn.f32 	%f87, %f85, %f86, %f84;
	ld.global.f32 	%f88, [%rd8+116];
	ld.global.f32 	%f89, [%rd10+116];
	fma.rn.f32 	%f90, %f88, %f89, %f87;
	ld.global.f32 	%f91, [%rd8+120];
	ld.global.f32 	%f92, [%rd10+120];
	fma.rn.f32 	%f93, %f91, %f92, %f90;
	ld.global.f32 	%f94, [%rd8+124];
	ld.global.f32 	%f95, [%rd10+124];
	fma.rn.f32 	%f96, %f94, %f95, %f93;
	ld.global.f32 	%f97, [%rd8+128];
	ld.global.f32 	%f98, [%rd10+128];
	fma.rn.f32 	%f99, %f97, %f98, %f96;
	ld.global.f32 	%f100, [%rd8+132];
	ld.global.f32 	%f101, [%rd10+132];
	fma.rn.f32 	%f102, %f100, %f101, %f99;
	ld.global.f32 	%f103, [%rd8+136];
	ld.global.f32 	%f104, [%rd10+136];
	fma.rn.f32 	%f105, %f103, %f104, %f102;
	ld.global.f32 	%f106, [%rd8+140];
	ld.global.f32 	%f107, [%rd10+140];
	fma.rn.f32 	%f108, %f106, %f107, %f105;
	ld.global.f32 	%f109, [%rd8+144];
	ld.global.f32 	%f110, [%rd10+144];
	fma.rn.f32 	%f111, %f109, %f110, %f108;
	ld.global.f32 	%f112, [%rd8+148];
	ld.global.f32 	%f113, [%rd10+148];
	fma.rn.f32 	%f114, %f112, %f113, %f111;
	ld.global.f32 	%f115, [%rd8+152];
	ld.global.f32 	%f116, [%rd10+152];
	fma.rn.f32 	%f117, %f115, %f116, %f114;
	ld.global.f32 	%f118, [%rd8+156];
	ld.global.f32 	%f119, [%rd10+156];
	fma.rn.f32 	%f120, %f118, %f119, %f117;
	add.s32 	%r10, %r1, %r2;
	mul.wide.s32 	%rd11, %r10, 4;
	add.s64 	%rd12, %rd6, %rd11;
	st.global.f32 	[%rd12], %f120;
$L__BB0_2:
	ret;

}
	// .globl	_Z27CUDA_matrix_multiplication2PfS_S_
.visible .entry _Z27CUDA_matrix_multiplication2PfS_S_(
	.param .u64 .ptr .align 1 _Z27CUDA_matrix_multiplication2PfS_S__param_0,
	.param .u64 .ptr .align 1 _Z27CUDA_matrix_multiplication2PfS_S__param_1,
	.param .u64 .ptr .align 1 _Z27CUDA_matrix_multiplication2PfS_S__param_2
)
{
	.reg .pred 	%p<5>;
	.reg .b32 	%r<17>;
	.reg .b32 	%f<52>;
	.reg .b64 	%rd<16>;

	ld.param.u64 	%rd5, [_Z27CUDA_matrix_multiplication2PfS_S__param_0];
	ld.param.u64 	%rd6, [_Z27CUDA_matrix_multiplication2PfS_S__param_1];
	ld.param.u64 	%rd7, [_Z27CUDA_matrix_multiplication2PfS_S__param_2];
	mov.u32 	%r6, %ctaid.y;
	mov.u32 	%r7, %ntid.y;
	mul.lo.s32 	%r8, %r6, %r7;
	mov.u32 	%r9, %tid.y;
	mov.u32 	%r10, %ctaid.x;
	mov.u32 	%r11, %ntid.x;
	mov.u32 	%r12, %tid.x;
	mad.lo.s32 	%r1, %r10, %r11, %r12;
	or.b32  	%r13, %r8, %r9;
	setp.ne.s32 	%p1, %r13, 0;
	setp.gt.s32 	%p2, %r1, 0;
	or.pred  	%p3, %p1, %p2;
	@%p3 bra 	$L__BB1_4;
	cvta.to.global.u64 	%rd8, %rd5;
	add.s64 	%rd15, %rd8, 32;
	cvta.to.global.u64 	%rd9, %rd6;
	add.s64 	%rd2, %rd9, 32;
	mov.f32 	%f51, 0f00000000;
	mov.b32 	%r16, 0;
	mov.u32 	%r15, %r1;
$L__BB1_2:
	mul.wide.s32 	%rd10, %r15, 4;
	add.s64 	%rd11, %rd2, %rd10;
	ld.global.f32 	%f4, [%rd15+-32];
	ld.global.f32 	%f5, [%rd11+-32];
	fma.rn.f32 	%f6, %f4, %f5, %f51;
	ld.global.f32 	%f7, [%rd15+-28];
	ld.global.f32 	%f8, [%rd11+-28];
	fma.rn.f32 	%f9, %f7, %f8, %f6;
	ld.global.f32 	%f10, [%rd15+-24];
	ld.global.f32 	%f11, [%rd11+-24];
	fma.rn.f32 	%f12, %f10, %f11, %f9;
	ld.global.f32 	%f13, [%rd15+-20];
	ld.global.f32 	%f14, [%rd11+-20];
	fma.rn.f32 	%f15, %f13, %f14, %f12;
	ld.global.f32 	%f16, [%rd15+-16];
	ld.global.f32 	%f17, [%rd11+-16];
	fma.rn.f32 	%f18, %f16, %f17, %f15;
	ld.global.f32 	%f19, [%rd15+-12];
	ld.global.f32 	%f20, [%rd11+-12];
	fma.rn.f32 	%f21, %f19, %f20, %f18;
	ld.global.f32 	%f22, [%rd15+-8];
	ld.global.f32 	%f23, [%rd11+-8];
	fma.rn.f32 	%f24, %f22, %f23, %f21;
	ld.global.f32 	%f25, [%rd15+-4];
	ld.global.f32 	%f26, [%rd11+-4];
	fma.rn.f32 	%f27, %f25, %f26, %f24;
	ld.global.f32 	%f28, [%rd15];
	ld.global.f32 	%f29, [%rd11];
	fma.rn.f32 	%f30, %f28, %f29, %f27;
	ld.global.f32 	%f31, [%rd15+4];
	ld.global.f32 	%f32, [%rd11+4];
	fma.rn.f32 	%f33, %f31, %f32, %f30;
	ld.global.f32 	%f34, [%rd15+8];
	ld.global.f32 	%f35, [%rd11+8];
	fma.rn.f32 	%f36, %f34, %f35, %f33;
	ld.global.f32 	%f37, [%rd15+12];
	ld.global.f32 	%f38, [%rd11+12];
	fma.rn.f32 	%f39, %f37, %f38, %f36;
	ld.global.f32 	%f40, [%rd15+16];
	ld.global.f32 	%f41, [%rd11+16];
	fma.rn.f32 	%f42, %f40, %f41, %f39;
	ld.global.f32 	%f43, [%rd15+20];
	ld.global.f32 	%f44, [%rd11+20];
	fma.rn.f32 	%f45, %f43, %f44, %f42;
	ld.global.f32 	%f46, [%rd15+24];
	ld.global.f32 	%f47, [%rd11+24];
	fma.rn.f32 	%f48, %f46, %f47, %f45;
	ld.global.f32 	%f49, [%rd15+28];
	ld.global.f32 	%f50, [%rd11+28];
	fma.rn.f32 	%f51, %f49, %f50, %f48;
	add.s32 	%r16, %r16, 16;
	add.s64 	%rd15, %rd15, 64;
	add.s32 	%r15, %r15, 16;
	setp.ne.s32 	%p4, %r16, 128;
	@%p4 bra 	$L__BB1_2;
	cvta.to.global.u64 	%rd12, %rd7;
	mul.wide.s32 	%rd13, %r1, 4;
	add.s64 	%rd14, %rd12, %rd13;
	st.global.f32 	[%rd14], %f51;
$L__BB1_4:
	ret;

}


// ===== COMPILED SASS (sm_100) =====

	.target	sm_100

	.elftype	@"ET_EXEC"


//--------------------- .note.nv.tkinfo           --------------------------
	.section	.note.nv.tkinfo,"",@"SHT_NOTE"
	.sectionflags	@"SHF_NOTE_NV_TKINFO"
	.tkinfo
        /*0018*/ 	.word	0x00000002
        /*0030*/ 	.string	""
        /*0030*/ 	.string	"ptxas"
        /*0030*/ 	.string	"Cuda compilation tools, release 13.0, V13.0.88"
        /*0030*/ 	.string	"Build cuda_13.0.r13.0/compiler.36424714_0"
        /*0030*/ 	.string	"-arch sm_100 -m 64 "



//--------------------- .note.nv.cuinfo           --------------------------
	.section	.note.nv.cuinfo,"",@"SHT_NOTE"
	.sectionflags	@"SHF_NOTE_NV_CUINFO"
        /*0018*/ 	.short	0x0002
        /*001a*/ 	.short	0x0064
        /*001c*/ 	.short	0x0082
	.zero		2


//--------------------- .nv.info                  --------------------------
	.section	.nv.info,"",@"SHT_CUDA_INFO"
	.align	4


	//----- nvinfo : EIATTR_REGCOUNT
	.align		4
        /*0000*/ 	.byte	0x04, 0x2f
        /*0002*/ 	.short	(.L_1 - .L_0)
	.align		4
.L_0:
        /*0004*/ 	.word	index@(_Z27CUDA_matrix_multiplication1PfS_S_)
        /*0008*/ 	.word	0x00000020


	//----- nvinfo : EIATTR_FRAME_SIZE
	.align		4
.L_1:
        /*000c*/ 	.byte	0x04, 0x11
        /*000e*/ 	.short	(.L_3 - .L_2)
	.align		4
.L_2:
        /*0010*/ 	.word	index@(_Z27CUDA_matrix_multiplication1PfS_S_)
        /*0014*/ 	.word	0x00000000


	//----- nvinfo : EIATTR_REGCOUNT
	.align		4
.L_3:
        /*0018*/ 	.byte	0x04, 0x2f
        /*001a*/ 	.short	(.L_5 - .L_4)
	.align		4
.L_4:
        /*001c*/ 	.word	index@(_Z27CUDA_matrix_multiplication2PfS_S_)
        /*0020*/ 	.word	0x0000001f


	//----- nvinfo : EIATTR_FRAME_SIZE
	.align		4
.L_5:
        /*0024*/ 	.byte	0x04, 0x11
        /*0026*/ 	.short	(.L_7 - .L_6)
	.align		4
.L_6:
        /*0028*/ 	.word	index@(_Z27CUDA_matrix_multiplication2PfS_S_)
        /*002c*/ 	.word	0x00000000


	//----- nvinfo : EIATTR_MIN_STACK_SIZE
	.align		4
.L_7:
        /*0030*/ 	.byte	0x04, 0x12
        /*0032*/ 	.short	(.L_9 - .L_8)
	.align		4
.L_8:
        /*0034*/ 	.word	index@(_Z27CUDA_matrix_multiplication2PfS_S_)
        /*0038*/ 	.word	0x00000000


	//----- nvinfo : EIATTR_MIN_STACK_SIZE
	.align		4
.L_9:
        /*003c*/ 	.byte	0x04, 0x12
        /*003e*/ 	.short	(.L_11 - .L_10)
	.align		4
.L_10:
        /*0040*/ 	.word	index@(_Z27CUDA_matrix_multiplication1PfS_S_)
        /*0044*/ 	.word	0x00000000
.L_11:


//--------------------- .nv.compat                --------------------------
	.section	.nv.compat,"",@"SHT_CUDA_COMPAT_INFO"
	.align	4
        /*0000*/ 	.byte	0x02, 0x09, 0x00, 0x00, 0x02, 0x02, 0x01, 0x00, 0x02, 0x05, 0x05, 0x00, 0x03, 0x07, 0x01, 0x01
        /*0010*/ 	.byte	0x02, 0x03, 0x00, 0x00, 0x02, 0x06, 0x01, 0x00, 0x04, 0x0b, 0x08, 0x00, 0x09, 0x00, 0x00, 0x00
        /*0020*/ 	.byte	0x00, 0x00, 0x00, 0x00


//--------------------- .nv.info._Z27CUDA_matrix_multiplication2PfS_S_ --------------------------
	.section	.nv.info._Z27CUDA_matrix_multiplication2PfS_S_,"",@"SHT_CUDA_INFO"
	.sectionflags	@""
	.align	4


	//----- nvinfo : EIATTR_CUDA_API_VERSION
	.align		4
        /*0000*/ 	.byte	0x04, 0x37
        /*0002*/ 	.short	(.L_13 - .L_12)
.L_12:
        /*0004*/ 	.word	0x00000082


	//----- nvinfo : EIATTR_KPARAM_INFO
	.align		4
.L_13:
        /*0008*/ 	.byte	0x04, 0x17
        /*000a*/ 	.short	(.L_15 - .L_14)
.L_14:
        /*000c*/ 	.word	0x00000000
        /*0010*/ 	.short	0x0002
        /*0012*/ 	.short	0x0010
        /*0014*/ 	.byte	0x00, 0xf5, 0x21, 0x00


	//----- nvinfo : EIATTR_KPARAM_INFO
	.align		4
.L_15:
        /*0018*/ 	.byte	0x04, 0x17
        /*001a*/ 	.short	(.L_17 - .L_16)
.L_16:
        /*001c*/ 	.word	0x00000000
        /*0020*/ 	.short	0x0001
        /*0022*/ 	.short	0x0008
        /*0024*/ 	.byte	0x00, 0xf5, 0x21, 0x00


	//----- nvinfo : EIATTR_KPARAM_INFO
	.align		4
.L_17:
        /*0028*/ 	.byte	0x04, 0x17
        /*002a*/ 	.short	(.L_19 - .L_18)
.L_18:
        /*002c*/ 	.word	0x00000000
        /*0030*/ 	.short	0x0000
        /*0032*/ 	.short	0x0000
        /*0034*/ 	.byte	0x00, 0xf5, 0x21, 0x00


	//----- nvinfo : EIATTR_SPARSE_MMA_MASK
	.align		4
.L_19:
        /*0038*/ 	.byte	0x03, 0x50
        /*003a*/ 	.short	0x0000


	//----- nvinfo : EIATTR_MAXREG_COUNT
	.align		4
        /*003c*/ 	.byte	0x03, 0x1b
        /*003e*/ 	.short	0x00ff


	//----- nvinfo : EIATTR_MERCURY_ISA_VERSION
	.align		4
        /*0040*/ 	.byte	0x03, 0x5f
        /*0042*/ 	.short	0x0101


	//----- nvinfo : EIATTR_VRC_CTA_INIT_COUNT
	.align		4
        /*0044*/ 	.byte	0x02, 0x4a
	.zero		1
	.zero		1


	//----- nvinfo : EIATTR_EXIT_INSTR_OFFSETS
	.align		4
        /*0048*/ 	.byte	0x04, 0x1c
        /*004a*/ 	.short	(.L_21 - .L_20)


	//   ....[0]....
.L_20:
        /*004c*/ 	.word	0x000000b0


	//   ....[1]....
        /*0050*/ 	.word	0x00000530


	//----- nvinfo : EIATTR_CBANK_PARAM_SIZE
	.align		4
.L_21:
        /*0054*/ 	.byte	0x03, 0x19
        /*0056*/ 	.short	0x0018


	//----- nvinfo : EIATTR_PARAM_CBANK
	.align		4
        /*0058*/ 	.byte	0x04, 0x0a
        /*005a*/ 	.short	(.L_23 - .L_22)
	.align		4
.L_22:
        /*005c*/ 	.word	index@(.nv.constant0._Z27CUDA_matrix_multiplication2PfS_S_)
        /*0060*/ 	.short	0x0380
        /*0062*/ 	.short	0x0018


	//----- nvinfo : EIATTR_SW_WAR
	.align		4
.L_23:
        /*0064*/ 	.byte	0x04, 0x36
        /*0066*/ 	.short	(.L_25 - .L_24)
.L_24:
        /*0068*/ 	.word	0x00000008
.L_25:


//--------------------- .nv.info._Z27CUDA_matrix_multiplication1PfS_S_ --------------------------
	.section	.nv.info._Z27CUDA_matrix_multiplication1PfS_S_,"",@"SHT_CUDA_INFO"
	.sectionflags	@""
	.align	4


	//----- nvinfo : EIATTR_CUDA_API_VERSION
	.align		4
        /*0000*/ 	.byte	0x04, 0x37
        /*0002*/ 	.short	(.L_27 - .L_26)
.L_26:
        /*0004*/ 	.word	0x00000082


	//----- nvinfo : EIATTR_KPARAM_INFO
	.align		4
.L_27:
        /*0008*/ 	.byte	0x04, 0x17
        /*000a*/ 	.short	(.L_29 - .L_28)
.L_28:
        /*000c*/ 	.word	0x00000000
        /*0010*/ 	.short	0x0002
        /*0012*/ 	.short	0x0010
        /*0014*/ 	.byte	0x00, 0xf5, 0x21, 0x00


	//----- nvinfo : EIATTR_KPARAM_INFO
	.align		4
.L_29:
        /*0018*/ 	.byte	0x04, 0x17
        /*001a*/ 	.short	(.L_31 - .L_30)
.L_30:
        /*001c*/ 	.word	0x00000000
        /*0020*/ 	.short	0x0001
        /*0022*/ 	.short	0x0008
        /*0024*/ 	.byte	0x00, 0xf5, 0x21, 0x00


	//----- nvinfo : EIATTR_KPARAM_INFO
	.align		4
.L_31:
        /*0028*/ 	.byte	0x04, 0x17
        /*002a*/ 	.short	(.L_33 - .L_32)
.L_32:
        /*002c*/ 	.word	0x00000000
        /*0030*/ 	.short	0x0000
        /*0032*/ 	.short	0x0000
        /*0034*/ 	.byte	0x00, 0xf5, 0x21, 0x00


	//----- nvinfo : EIATTR_SPARSE_MMA_MASK
	.align		4
.L_33:
        /*0038*/ 	.byte	0x03, 0x50
        /*003a*/ 	.short	0x0000


	//----- nvinfo : EIATTR_MAXREG_COUNT
	.align		4
        /*003c*/ 	.byte	0x03, 0x1b
        /*003e*/ 	.short	0x00ff


	//----- nvinfo : EIATTR_MERCURY_ISA_VERSION
	.align		4
        /*0040*/ 	.byte	0x03, 0x5f
        /*0042*/ 	.short	0x0101


	//----- nvinfo : EIATTR_VRC_CTA_INIT_COUNT
	.align		4
        /*0044*/ 	.byte	0x02, 0x4a
	.zero		1
	.zero		1


	//----- nvinfo : EIATTR_EXIT_INSTR_OFFSETS
	.align		4
        /*0048*/ 	.byte	0x04, 0x1c
        /*004a*/ 	.short	(.L_35 - .L_34)


	//   ....[0]....
.L_34:
        /*004c*/ 	.word	0x000000b0


	//   ....[1]....
        /*0050*/ 	.word	0x000008e0


	//----- nvinfo : EIATTR_CBANK_PARAM_SIZE
	.align		4
.L_35:
        /*0054*/ 	.byte	0x03, 0x19
        /*0056*/ 	.short	0x0018


	//----- nvinfo : EIATTR_PARAM_CBANK
	.align		4
        /*0058*/ 	.byte	0x04, 0x0a
        /*005a*/ 	.short	(.L_37 - .L_36)
	.align		4
.L_36:
        /*005c*/ 	.word	index@(.nv.constant0._Z27CUDA_matrix_multiplication1PfS_S_)
        /*0060*/ 	.short	0x0380
        /*0062*/ 	.short	0x0018


	//----- nvinfo : EIATTR_SW_WAR
	.align		4
.L_37:
        /*0064*/ 	.byte	0x04, 0x36
        /*0066*/ 	.short	(.L_39 - .L_38)
.L_38:
        /*0068*/ 	.word	0x00000008
.L_39:


//--------------------- .nv.callgraph             --------------------------
	.section	.nv.callgraph,"",@"SHT_CUDA_CALLGRAPH"
	.align	4
	.sectionentsize	8
	.align		4
        /*0000*/ 	.word	0x00000000
	.align		4
        /*0004*/ 	.word	0xffffffff
	.align		4
        /*0008*/ 	.word	0x00000000
	.align		4
        /*000c*/ 	.word	0xfffffffe
	.align		4
        /*0010*/ 	.word	0x00000000
	.align		4
        /*0014*/ 	.word	0xfffffffd
	.align		4
        /*0018*/ 	.word	0x00000000
	.align		4
        /*001c*/ 	.word	0xfffffffc


//--------------------- .text._Z27CUDA_matrix_multiplication2PfS_S_ --------------------------
	.section	.text._Z27CUDA_matrix_multiplication2PfS_S_,"ax",@progbits
	.align	128
        .global         _Z27CUDA_matrix_multiplication2PfS_S_
        .type           _Z27CUDA_matrix_multiplication2PfS_S_,@function
        .size           _Z27CUDA_matrix_multiplication2PfS_S_,(.L_x_3 - _Z27CUDA_matrix_multiplication2PfS_S_)
        .other          _Z27CUDA_matrix_multiplication2PfS_S_,@"STO_CUDA_ENTRY STV_DEFAULT"
_Z27CUDA_matrix_multiplication2PfS_S_:
.text._Z27CUDA_matrix_multiplication2PfS_S_:
[----:B------:R-:W-:Y:S01]  /*0000*/  LDC R1, c[0x0][0x37c] ;  /* 0x0000df00ff017b82 */ /* 0x000fe20000000800 */
[----:B------:R-:W0:Y:S07]  /*0010*/  S2R R3, SR_TID.X ;  /* 0x0000000000037919 */ /* 0x000e2e0000002100 */
[----:B------:R-:W1:Y:S01]  /*0020*/  S2UR UR4, SR_CTAID.Y ;  /* 0x00000000000479c3 */ /* 0x000e620000002600 */
[----:B------:R-:W1:Y:S01]  /*0030*/  LDCU UR5, c[0x0][0x364] ;  /* 0x00006c80ff0577ac */ /* 0x000e620008000800 */
[----:B------:R-:W2:Y:S06]  /*0040*/  S2R R2, SR_TID.Y ;  /* 0x0000000000027919 */ /* 0x000eac0000002200 */
[----:B------:R-:W0:Y:S08]  /*0050*/  S2UR UR6, SR_CTAID.X ;  /* 0x00000000000679c3 */ /* 0x000e300000002500 */
[----:B------:R-:W0:Y:S01]  /*0060*/  LDC R0, c[0x0][0x360] ;  /* 0x0000d800ff007b82 */ /* 0x000e220000000800 */
[----:B-1----:R-:W-:-:S06]  /*0070*/  UIMAD UR4, UR4, UR5, URZ ;  /* 0x00000005040472a4 */ /* 0x002fcc000f8e02ff */
[----:B--2---:R-:W-:Y:S01]  /*0080*/  LOP3.LUT P0, RZ, R2, UR4, RZ, 0xfc, !PT ;  /* 0x0000000402ff7c12 */ /* 0x004fe2000f80fcff */
[----:B0-----:R-:W-:-:S05]  /*0090*/  IMAD R0, R0, UR6, R3 ;  /* 0x0000000600007c24 */ /* 0x001fca000f8e0203 */
[----:B------:R-:W-:-:S13]  /*00a0*/  ISETP.GT.OR P0, PT, R0, RZ, P0 ;  /* 0x000000ff0000720c */ /* 0x000fda0000704670 */
[----:B------:R-:W-:Y:S05]  /*00b0*/  @P0 EXIT ;  /* 0x000000000000094d */ /* 0x000fea0003800000 */
[----:B------:R-:W0:Y:S01]  /*00c0*/  LDCU.128 UR8, c[0x0][0x380] ;  /* 0x00007000ff0877ac */ /* 0x000e220008000c00 */
[----:B------:R-:W-:Y:S01]  /*00d0*/  HFMA2 R15, -RZ, RZ, 0, 0 ;  /* 0x00000000ff0f7431 */ /* 0x000fe200000001ff */
[----:B------:R-:W-:Y:S01]  /*00e0*/  MOV R6, R0 ;  /* 0x0000000000067202 */ /* 0x000fe20000000f00 */
[----:B------:R-:W1:Y:S01]  /*00f0*/  LDCU.64 UR12, c[0x0][0x358] ;  /* 0x00006b00ff0c77ac */ /* 0x000e620008000a00 */
[----:B0-----:R-:W-:Y:S02]  /*0100*/  UIADD3 UR4, UP0, UPT, UR8, 0x20, URZ ;  /* 0x0000002008047890 */ /* 0x001fe4000ff1e0ff */
[----:B------:R-:W-:Y:S02]  /*0110*/  UIADD3 UR5, UP1, UPT, UR10, 0x20, URZ ;  /* 0x000000200a057890 */ /* 0x000fe4000ff3e0ff */
[----:B------:R-:W-:Y:S02]  /*0120*/  UIADD3.X UR7, UPT, UPT, URZ, UR9, URZ, UP0, !UPT ;  /* 0x00000009ff077290 */ /* 0x000fe400087fe4ff */
[----:B------:R-:W-:Y:S01]  /*0130*/  MOV R2, UR4 ;  /* 0x0000000400027c02 */ /* 0x000fe20008000f00 */
[----:B------:R-:W-:Y:S01]  /*0140*/  UIADD3.X UR6, UPT, UPT, URZ, UR11, URZ, UP1, !UPT ;  /* 0x0000000bff067290 */ /* 0x000fe20008ffe4ff */
[----:B------:R-:W-:-:S02]  /*0150*/  UMOV UR4, URZ ;  /* 0x000000ff00047c82 */ /* 0x000fc40008000000 */
[----:B-1----:R-:W-:-:S09]  /*0160*/  MOV R3, UR7 ;  /* 0x0000000700037c02 */ /* 0x002fd20008000f00 */
.L_x_0:
[----:B------:R-:W-:Y:S01]  /*0170*/  MOV R4, UR5 ;  /* 0x0000000500047c02 */ /* 0x000fe20008000f00 */
[----:B------:R-:W2:Y:S01]  /*0180*/  LDG.E R16, desc[UR12][R2.64+-0x20] ;  /* 0xffffe00c02107981 */ /* 0x000ea2000c1e1900 */
[----:B------:R-:W-:-:S03]  /*0190*/  MOV R5, UR6 ;  /* 0x0000000600057c02 */ /* 0x000fc60008000f00 */
[----:B------:R-:W3:Y:S01]  /*01a0*/  LDG.E R25, desc[UR12][R2.64+-0x1c] ;  /* 0xffffe40c02197981 */ /* 0x000ee2000c1e1900 */
[----:B------:R-:W-:-:S03]  /*01b0*/  IMAD.WIDE R4, R6, 0x4, R4 ;  /* 0x0000000406047825 */ /* 0x000fc600078e0204 */
[----:B------:R-:W4:Y:S04]  /*01c0*/  LDG.E R19, desc[UR12][R2.64+-0x18] ;  /* 0xffffe80c02137981 */ /* 0x000f28000c1e1900 */
[----:B------:R-:W2:Y:S04]  /*01d0*/  LDG.E R17, desc[UR12][R4.64+-0x20] ;  /* 0xffffe00c04117981 */ /* 0x000ea8000c1e1900 */
[----:B------:R-:W3:Y:S04]  /*01e0*/  LDG.E R26, desc[UR12][R4.64+-0x1c] ;  /* 0xffffe40c041a7981 */ /* 0x000ee8000c1e1900 */
[----:B------:R-:W4:Y:S04]  /*01f0*/  LDG.E R20, desc[UR12][R4.64+-0x18] ;  /* 0xffffe80c04147981 */ /* 0x000f28000c1e1900 */
[----:B------:R-:W5:Y:S04]  /*0200*/  LDG.E R22, desc[UR12][R2.64+-0x14] ;  /* 0xffffec0c02167981 */ /* 0x000f68000c1e1900 */
        /* <DEDUP_REMOVED lines=11> */
[----:B------:R-:W5:Y:S01]  /*02c0*/  LDG.E R18, desc[UR12][R4.64+0x4] ;  /* 0x0000040c04127981 */ /* 0x000f62000c1e1900 */
[----:B--2---:R-:W-:-:S03]  /*02d0*/  FFMA R16, R16, R17, R15 ;  /* 0x0000001110107223 */ /* 0x004fc6000000000f */
[----:B------:R-:W2:Y:S01]  /*02e0*/  LDG.E R17, desc[UR12][R2.64+0x4] ;  /* 0x0000040c02117981 */ /* 0x000ea2000c1e1900 */
[----:B---3--:R-:W-:-:S03]  /*02f0*/  FFMA R26, R25, R26, R16 ;  /* 0x0000001a191a7223 */ /* 0x008fc60000000010 */
[----:B------:R-:W3:Y:S04]  /*0300*/  LDG.E R15, desc[UR12][R2.64+0x8] ;  /* 0x0000080c020f7981 */ /* 0x000ee8000c1e1900 */
[----:B------:R-:W3:Y:S01]  /*0310*/  LDG.E R16, desc[UR12][R4.64+0x8] ;  /* 0x0000080c04107981 */ /* 0x000ee2000c1e1900 */
[----:B----4-:R-:W-:-:S03]  /*0320*/  FFMA R25, R19, R20, R26 ;  /* 0x0000001413197223 */ /* 0x010fc6000000001a */
[----:B------:R-:W4:Y:S04]  /*0330*/  LDG.E R19, desc[UR12][R2.64+0xc] ;  /* 0x00000c0c02137981 */ /* 0x000f28000c1e1900 */
[----:B------:R-:W4:Y:S01]  /*0340*/  LDG.E R20, desc[UR12][R4.64+0xc] ;  /* 0x00000c0c04147981 */ /* 0x000f22000c1e1900 */
[----:B-----5:R-:W-:-:S03]  /*0350*/  FFMA R26, R22, R21, R25 ;  /* 0x00000015161a7223 */ /* 0x020fc60000000019 */
[----:B------:R-:W5:Y:S04]  /*0360*/  LDG.E R21, desc[UR12][R2.64+0x10] ;  /* 0x0000100c02157981 */ /* 0x000f68000c1e1900 */
[----:B------:R-:W5:Y:S01]  /*0370*/  LDG.E R22, desc[UR12][R4.64+0x10] ;  /* 0x0000100c04167981 */ /* 0x000f62000c1e1900 */
[----:B------:R-:W-:-:S03]  /*0380*/  FFMA R26, R23, R24, R26 ;  /* 0x00000018171a7223 */ /* 0x000fc6000000001a */
[----:B------:R-:W5:Y:S04]  /*0390*/  LDG.E R23, desc[UR12][R2.64+0x14] ;  /* 0x0000140c02177981 */ /* 0x000f68000c1e1900 */
[----:B------:R-:W5:Y:S01]  /*03a0*/  LDG.E R24, desc[UR12][R4.64+0x14] ;  /* 0x0000140c04187981 */ /* 0x000f62000c1e1900 */
[----:B------:R-:W-:-:S03]  /*03b0*/  FFMA R28, R13, R14, R26 ;  /* 0x0000000e0d1c7223 */ /* 0x000fc6000000001a */
[----:B------:R-:W5:Y:S04]  /*03c0*/  LDG.E R14, desc[UR12][R2.64+0x18] ;  /* 0x0000180c020e7981 */ /* 0x000f68000c1e1900 */
[----:B------:R-:W5:Y:S04]  /*03d0*/  LDG.E R13, desc[UR12][R4.64+0x18] ;  /* 0x0000180c040d7981 */ /* 0x000f68000c1e1900 */
[----:B------:R-:W5:Y:S04]  /*03e0*/  LDG.E R26, desc[UR12][R4.64+0x1c] ;  /* 0x00001c0c041a7981 */ /* 0x000f68000c1e1900 */
[----:B------:R0:W5:Y:S01]  /*03f0*/  LDG.E R25, desc[UR12][R2.64+0x1c] ;  /* 0x00001c0c02197981 */ /* 0x000162000c1e1900 */
[----:B------:R-:W-:-:S04]  /*0400*/  FFMA R9, R9, R8, R28 ;  /* 0x0000000809097223 */ /* 0x000fc8000000001c */
[----:B------:R-:W-:-:S04]  /*0410*/  FFMA R7, R12, R7, R9 ;  /* 0x000000070c077223 */ /* 0x000fc80000000009 */
[----:B------:R-:W-:Y:S01]  /*0420*/  FFMA R10, R10, R11, R7 ;  /* 0x0000000b0a0a7223 */ /* 0x000fe20000000007 */
[----:B------:R-:W-:-:S04]  /*0430*/  UIADD3 UR4, UPT, UPT, UR4, 0x10, URZ ;  /* 0x0000001004047890 */ /* 0x000fc8000fffe0ff */
[----:B------:R-:W-:Y:S01]  /*0440*/  UISETP.NE.AND UP0, UPT, UR4, 0x80, UPT ;  /* 0x000000800400788c */ /* 0x000fe2000bf05270 */
[----:B0-----:R-:W-:Y:S02]  /*0450*/  IADD3 R2, P0, PT, R2, 0x40, RZ ;  /* 0x0000004002027810 */ /* 0x001fe40007f1e0ff */
[----:B------:R-:W-:Y:S02]  /*0460*/  IADD3 R6, PT, PT, R6, 0x10, RZ ;  /* 0x0000001006067810 */ /* 0x000fe40007ffe0ff */
[----:B------:R-:W-:Y:S01]  /*0470*/  IADD3.X R3, PT, PT, RZ, R3, RZ, P0, !PT ;  /* 0x00000003ff037210 */ /* 0x000fe200007fe4ff */
[----:B--2---:R-:W-:-:S04]  /*0480*/  FFMA R10, R17, R18, R10 ;  /* 0x00000012110a7223 */ /* 0x004fc8000000000a */
[----:B---3--:R-:W-:-:S04]  /*0490*/  FFMA R10, R15, R16, R10 ;  /* 0x000000100f0a7223 */ /* 0x008fc8000000000a */
[----:B----4-:R-:W-:-:S04]  /*04a0*/  FFMA R10, R19, R20, R10 ;  /* 0x00000014130a7223 */ /* 0x010fc8000000000a */
[----:B-----5:R-:W-:-:S04]  /*04b0*/  FFMA R10, R21, R22, R10 ;  /* 0x00000016150a7223 */ /* 0x020fc8000000000a */
[----:B------:R-:W-:-:S04]  /*04c0*/  FFMA R23, R23, R24, R10 ;  /* 0x0000001817177223 */ /* 0x000fc8000000000a */
[----:B------:R-:W-:-:S04]  /*04d0*/  FFMA R14, R14, R13, R23 ;  /* 0x0000000d0e0e7223 */ /* 0x000fc80000000017 */
[----:B------:R-:W-:Y:S01]  /*04e0*/  FFMA R15, R25, R26, R14 ;  /* 0x0000001a190f7223 */ /* 0x000fe2000000000e */
[----:B------:R-:W-:Y:S06]  /*04f0*/  BRA.U UP0, `(.L_x_0) ;  /* 0xfffffffd001c7547 */ /* 0x000fec000b83ffff */
[----:B------:R-:W0:Y:S02]  /*0500*/  LDC.64 R2, c[0x0][0x390] ;  /* 0x0000e400ff027b82 */ /* 0x000e240000000a00 */
[----:B0-----:R-:W-:-:S05]  /*0510*/  IMAD.WIDE R2, R0, 0x4, R2 ;  /* 0x0000000400027825 */ /* 0x001fca00078e0202 */
[----:B------:R-:W-:Y:S01]  /*0520*/  STG.E desc[UR12][R2.64], R15 ;  /* 0x0000000f02007986 */ /* 0x000fe2000c10190c */
[----:B------:R-:W-:Y:S05]  /*0530*/  EXIT ;  /* 0x000000000000794d */ /* 0x000fea0003800000 */
.L_x_1:
[----:B------:R-:W-:-:S00]  /*0540*/  BRA `(.L_x_1) ;  /* 0xfffffffc00fc7947 */ /* 0x000fc0000383ffff */
[----:B------:R-:W-:-:S00]  /*0550*/  NOP ;  /* 0x0000000000007918 */ /* 0x000fc00000000000 */
        /* <DEDUP_REMOVED lines=10> */
.L_x_3:


//--------------------- .text._Z27CUDA_matrix_multiplication1PfS_S_ --------------------------
	.section	.text._Z27CUDA_matrix_multiplication1PfS_S_,"ax",@progbits
	.align	128
        .global         _Z27CUDA_matrix_multiplication1PfS_S_
        .type           _Z27CUDA_matrix_multiplication1PfS_S_,@function
        .size           _Z27CUDA_matrix_multiplication1PfS_S_,(.L_x_4 - _Z27CUDA_matrix_multiplication1PfS_S_)
        .other          _Z27CUDA_matrix_multiplication1PfS_S_,@"STO_CUDA_ENTRY STV_DEFAULT"
_Z27CUDA_matrix_multiplication1PfS_S_:
.text._Z27CUDA_matrix_multiplication1PfS_S_:
[----:B------:R-:W-:Y:S01]  /*0000*/  LDC R1, c[0x0][0x37c] ;  /* 0x0000df00ff017b82 */ /* 0x000fe20000000800 */
[----:B------:R-:W0:Y:S07]  /*0010*/  S2R R3, SR_TID.X ;  /* 0x0000000000037919 */ /* 0x000e2e0000002100 */
[----:B------:R-:W1:Y:S01]  /*0020*/  LDC R7, c[0x0][0x364] ;  /* 0x0000d900ff077b82 */ /* 0x000e620000000800 */
[----:B------:R-:W1:Y:S07]  /*0030*/  S2R R0, SR_TID.Y ;  /* 0x0000000000007919 */ /* 0x000e6e0000002200 */
[----:B------:R-:W0:Y:S08]  /*0040*/  S2UR UR5, SR_CTAID.X ;  /* 0x00000000000579c3 */ /* 0x000e300000002500 */
[----:B------:R-:W0:Y:S08]  /*0050*/  LDC R6, c[0x0][0x360] ;  /* 0x0000d800ff067b82 */ /* 0x000e300000000800 */
[----:B------:R-:W1:Y:S01]  /*0060*/  S2UR UR4, SR_CTAID.Y ;  /* 0x00000000000479c3 */ /* 0x000e620000002600 */
[----:B0-----:R-:W-:-:S05]  /*0070*/  IMAD R6, R6, UR5, R3 ;  /* 0x0000000506067c24 */ /* 0x001fca000f8e0203 */
[----:B------:R-:W-:Y:S01]  /*0080*/  ISETP.GT.AND P0, PT, R6, RZ, PT ;  /* 0x000000ff0600720c */ /* 0x000fe20003f04270 */
[----:B-1----:R-:W-:-:S05]  /*0090*/  IMAD R7, R7, UR4, R0 ;  /* 0x0000000407077c24 */ /* 0x002fca000f8e0200 */
[----:B------:R-:W-:-:S13]  /*00a0*/  ISETP.GT.U32.OR P0, PT, R7, 0x7f, P0 ;  /* 0x0000007f0700780c */ /* 0x000fda0000704470 */
[----:B------:R-:W-:Y:S05]  /*00b0*/  @P0 EXIT ;  /* 0x000000000000094d */ /* 0x000fea0003800000 */
[----:B------:R-:W0:Y:S01]  /*00c0*/  LDC.64 R4, c[0x0][0x388] ;  /* 0x0000e200ff047b82 */ /* 0x000e220000000a00 */
[----:B------:R-:W1:Y:S01]  /*00d0*/  LDCU.64 UR4, c[0x0][0x358] ;  /* 0x00006b00ff0477ac */ /* 0x000e620008000a00 */
[----:B------:R-:W-:-:S06]  /*00e0*/  IMAD R9, R7, 0x28, RZ ;  /* 0x0000002807097824 */ /* 0x000fcc00078e02ff */
[----:B------:R-:W2:Y:S01]  /*00f0*/  LDC.64 R2, c[0x0][0x380] ;  /* 0x0000e000ff027b82 */ /* 0x000ea20000000a00 */
[----:B0-----:R-:W-:-:S05]  /*0100*/  IMAD.WIDE.U32 R4, R9, 0x4, R4 ;  /* 0x0000000409047825 */ /* 0x001fca00078e0004 */
[----:B-1----:R-:W3:Y:S01]  /*0110*/  LDG.E R0, desc[UR4][R4.64] ;  /* 0x0000000404007981 */ /* 0x002ee2000c1e1900 */
[----:B--2---:R-:W-:-:S03]  /*0120*/  IMAD.WIDE R2, R6, 0x4, R2 ;  /* 0x0000000406027825 */ /* 0x004fc600078e0202 */
[----:B------:R-:W2:Y:S04]  /*0130*/  LDG.E R11, desc[UR4][R4.64+0x4] ;  /* 0x00000404040b7981 */ /* 0x000ea8000c1e1900 */
[----:B------:R-:W3:Y:S04]  /*0140*/  LDG.E R9, desc[UR4][R2.64] ;  /* 0x0000000402097981 */ /* 0x000ee8000c1e1900 */
[----:B------:R-:W2:Y:S04]  /*0150*/  LDG.E R24, desc[UR4][R2.64+0x4] ;  /* 0x0000040402187981 */ /* 0x000ea8000c1e1900 */
[----:B------:R-:W4:Y:S04]  /*0160*/  LDG.E R13, desc[UR4][R4.64+0x8] ;  /* 0x00000804040d7981 */ /* 0x000f28000c1e1900 */
        /* <DEDUP_REMOVED lines=15> */
[----:B---3--:R-:W-:-:S03]  /*0260*/  FFMA R8, R0, R9, RZ ;  /* 0x0000000900087223 */ /* 0x008fc600000000ff */
[----:B------:R-:W3:Y:S04]  /*0270*/  LDG.E R0, desc[UR4][R4.64+0x24] ;  /* 0x0000240404007981 */ /* 0x000ee8000c1e1900 */
[----:B------:R-:W3:Y:S01]  /*0280*/  LDG.E R9, desc[UR4][R2.64+0x24] ;  /* 0x0000240402097981 */ /* 0x000ee2000c1e1900 */
[----:B--2---:R-:W-:-:S03]  /*0290*/  FFMA R24, R11, R24, R8 ;  /* 0x000000180b187223 */ /* 0x004fc60000000008 */
[----:B------:R-:W2:Y:S04]  /*02a0*/  LDG.E R8, desc[UR4][R4.64+0x28] ;  /* 0x0000280404087981 */ /* 0x000ea8000c1e1900 */
[----:B------:R-:W2:Y:S01]  /*02b0*/  LDG.E R11, desc[UR4][R2.64+0x28] ;  /* 0x00002804020b7981 */ /* 0x000ea2000c1e1900 */
        /* <DEDUP_REMOVED lines=21> */
[----:B---3--:R-:W-:-:S03]  /*0410*/  FFMA R27, R0, R9, R27 ;  /* 0x00000009001b7223 */ /* 0x008fc6000000001b */
        /* <DEDUP_REMOVED lines=53> */
[----:B------:R-:W5:Y:S01]  /*0770*/  LDG.E R27, desc[UR4][R2.64+0x94] ;  /* 0x00009404021b7981 */ /* 0x000f62000c1e1900 */
[----:B---3--:R-:W-:-:S03]  /*0780*/  FFMA R24, R9, R0, R24 ;  /* 0x0000000009187223 */ /* 0x008fc60000000018 */
[----:B------:R-:W3:Y:S04]  /*0790*/  LDG.E R0, desc[UR4][R4.64+0x90] ;  /* 0x0000900404007981 */ /* 0x000ee8000c1e1900 */
[----:B------:R-:W3:Y:S01]  /*07a0*/  LDG.E R9, desc[UR4][R2.64+0x90] ;  /* 0x0000900402097981 */ /* 0x000ee2000c1e1900 */
[----:B--2---:R-:W-:-:S03]  /*07b0*/  FFMA R24, R11, R8, R24 ;  /* 0x000000080b187223 */ /* 0x004fc60000000018 */
[----:B------:R-:W2:Y:S01]  /*07c0*/  LDG.E R8, desc[UR4][R4.64+0x94] ;  /* 0x0000940404087981 */ /* 0x000ea2000c1e1900 */
[----:B----4-:R-:W-:-:S03]  /*07d0*/  FFMA R11, R13, R10, R24 ;  /* 0x0000000a0d0b7223 */ /* 0x010fc60000000018 */
[----:B------:R-:W4:Y:S04]  /*07e0*/  LDG.E R24, desc[UR4][R4.64+0x98] ;  /* 0x0000980404187981 */ /* 0x000f28000c1e1900 */
[----:B------:R-:W4:Y:S01]  /*07f0*/  LDG.E R13, desc[UR4][R4.64+0x9c] ;  /* 0x00009c04040d7981 */ /* 0x000f22000c1e1900 */
[----:B-----5:R-:W-:-:S04]  /*0800*/  FFMA R11, R12, R15, R11 ;  /* 0x0000000f0c0b7223 */ /* 0x020fc8000000000b */
[----:B------:R-:W-:-:S04]  /*0810*/  FFMA R11, R14, R17, R11 ;  /* 0x000000110e0b7223 */ /* 0x000fc8000000000b */
[----:B------:R-:W-:Y:S02]  /*0820*/  FFMA R16, R16, R19, R11 ;  /* 0x0000001310107223 */ /* 0x000fe4000000000b */
[----:B------:R-:W0:Y:S02]  /*0830*/  LDC.64 R10, c[0x0][0x390] ;  /* 0x0000e400ff0a7b82 */ /* 0x000e240000000a00 */
[----:B------:R-:W-:-:S04]  /*0840*/  FFMA R23, R23, R20, R16 ;  /* 0x0000001417177223 */ /* 0x000fc80000000010 */
[----:B------:R-:W-:-:S04]  /*0850*/  FFMA R23, R22, R25, R23 ;  /* 0x0000001916177223 */ /* 0x000fc80000000017 */
[----:B------:R-:W-:Y:S01]  /*0860*/  FFMA R21, R18, R21, R23 ;  /* 0x0000001512157223 */ /* 0x000fe20000000017 */
[----:B------:R-:W-:-:S05]  /*0870*/  IADD3 R7, PT, PT, R7, R6, RZ ;  /* 0x0000000607077210 */ /* 0x000fca0007ffe0ff */
[----:B0-----:R-:W-:-:S04]  /*0880*/  IMAD.WIDE R10, R7, 0x4, R10 ;  /* 0x00000004070a7825 */ /* 0x001fc800078e020a */
[----:B---3--:R-:W-:-:S04]  /*0890*/  FFMA R9, R0, R9, R21 ;  /* 0x0000000900097223 */ /* 0x008fc80000000015 */
[----:B--2---:R-:W-:-:S04]  /*08a0*/  FFMA R9, R8, R27, R9 ;  /* 0x0000001b08097223 */ /* 0x004fc80000000009 */
[----:B----4-:R-:W-:-:S04]  /*08b0*/  FFMA R24, R24, R29, R9 ;  /* 0x0000001d18187223 */ /* 0x010fc80000000009 */
[----:B------:R-:W-:-:S05]  /*08c0*/  FFMA R13, R13, R26, R24 ;  /* 0x0000001a0d0d7223 */ /* 0x000fca0000000018 */
[----:B------:R-:W-:Y:S01]  /*08d0*/  STG.E desc[UR4][R10.64], R13 ;  /* 0x0000000d0a007986 */ /* 0x000fe2000c101904 */
[----:B------:R-:W-:Y:S05]  /*08e0*/  EXIT ;  /* 0x000000000000794d */ /* 0x000fea0003800000 */
.L_x_2:
        /* <DEDUP_REMOVED lines=9> */
.L_x_4:


//--------------------- .nv.shared.reserved.0     --------------------------
	.section	.nv.shared.reserved.0,"aw",@nobits
	.weak		__nv_reservedSMEM_offset_0_alias
	.size		__nv_reservedSMEM_offset_0_alias, 0, 64
	.other		__nv_reservedSMEM_offset_0_alias,@"STO_CUDA_RESERVED_SHARED STV_DEFAULT"
__nv_reservedSMEM_offset_0_alias:
	.zero		0
	.zero		64


//--------------------- .nv.constant0._Z27CUDA_matrix_multiplication2PfS_S_ --------------------------
	.section	.nv.constant0._Z27CUDA_matrix_multiplication2PfS_S_,"a",@progbits
	.sectionflags	@""
	.align	4
.nv.constant0._Z27CUDA_matrix_multiplication2PfS_S_:
	.zero		920


//--------------------- .nv.constant0._Z27CUDA_matrix_multiplication1PfS_S_ --------------------------
	.section	.nv.constant0._Z27CUDA_matrix_multiplication1PfS_S_,"a",@progbits
	.sectionflags	@""
	.align	4
.nv.constant0._Z27CUDA_matrix_multiplication1PfS_S_:
	.zero		920


//--------------------- SYMBOLS --------------------------

	.type		.nv.reservedSmem.offset0,@object
	.size		.nv.reservedSmem.offset0,0x4
